//
// Generated by NVIDIA NVVM Compiler
//
// Compiler Build ID: CL-36424714
// Cuda compilation tools, release 13.0, V13.0.88
// Based on NVVM 20.0.0
//

.version 9.0
.target sm_100
.address_size 64

	// .globl	_Z10cellKernelPdS_dS_S_i

.visible .entry _Z10cellKernelPdS_dS_S_i(
	.param .u64 .ptr .align 1 _Z10cellKernelPdS_dS_S_i_param_0,
	.param .u64 .ptr .align 1 _Z10cellKernelPdS_dS_S_i_param_1,
	.param .f64 _Z10cellKernelPdS_dS_S_i_param_2,
	.param .u64 .ptr .align 1 _Z10cellKernelPdS_dS_S_i_param_3,
	.param .u64 .ptr .align 1 _Z10cellKernelPdS_dS_S_i_param_4,
	.param .u32 _Z10cellKernelPdS_dS_S_i_param_5
)
{
	.reg .pred 	%p<2>;
	.reg .b32 	%r<6>;
	.reg .b64 	%rd<14>;
	.reg .b64 	%fd<8>;

	ld.param.u64 	%rd1, [_Z10cellKernelPdS_dS_S_i_param_0];
	ld.param.u64 	%rd2, [_Z10cellKernelPdS_dS_S_i_param_1];
	ld.param.f64 	%fd1, [_Z10cellKernelPdS_dS_S_i_param_2];
	ld.param.u64 	%rd3, [_Z10cellKernelPdS_dS_S_i_param_3];
	ld.param.u64 	%rd4, [_Z10cellKernelPdS_dS_S_i_param_4];
	ld.param.u32 	%r2, [_Z10cellKernelPdS_dS_S_i_param_5];
	mov.u32 	%r3, %ctaid.x;
	mov.u32 	%r4, %ntid.x;
	mov.u32 	%r5, %tid.x;
	mad.lo.s32 	%r1, %r3, %r4, %r5;
	setp.ge.s32 	%p1, %r1, %r2;
	@%p1 bra 	$L__BB0_2;
	cvta.to.global.u64 	%rd5, %rd1;
	cvta.to.global.u64 	%rd6, %rd3;
	cvta.to.global.u64 	%rd7, %rd2;
	cvta.to.global.u64 	%rd8, %rd4;
	mul.wide.s32 	%rd9, %r1, 8;
	add.s64 	%rd10, %rd5, %rd9;
	ld.global.f64 	%fd2, [%rd10];
	mul.f64 	%fd3, %fd1, %fd2;
	add.s64 	%rd11, %rd6, %rd9;
	st.global.f64 	[%rd11], %fd3;
	ld.global.f64 	%fd4, [%rd10];
	mul.f64 	%fd5, %fd1, %fd4;
	add.s64 	%rd12, %rd7, %rd9;
	ld.global.f64 	%fd6, [%rd12];
	mul.f64 	%fd7, %fd5, %fd6;
	add.s64 	%rd13, %rd8, %rd9;
	st.global.f64 	[%rd13], %fd7;
$L__BB0_2:
	ret;

}
	// .globl	_Z10faceKernelPdS_S_PiS0_S_S_S_i
.visible .entry _Z10faceKernelPdS_S_PiS0_S_S_S_i(
	.param .u64 .ptr .align 1 _Z10faceKernelPdS_S_PiS0_S_S_S_i_param_0,
	.param .u64 .ptr .align 1 _Z10faceKernelPdS_S_PiS0_S_S_S_i_param_1,
	.param .u64 .ptr .align 1 _Z10faceKernelPdS_S_PiS0_S_S_S_i_param_2,
	.param .u64 .ptr .align 1 _Z10faceKernelPdS_S_PiS0_S_S_S_i_param_3,
	.param .u64 .ptr .align 1 _Z10faceKernelPdS_S_PiS0_S_S_S_i_param_4,
	.param .u64 .ptr .align 1 _Z10faceKernelPdS_S_PiS0_S_S_S_i_param_5,
	.param .u64 .ptr .align 1 _Z10faceKernelPdS_S_PiS0_S_S_S_i_param_6,
	.param .u64 .ptr .align 1 _Z10faceKernelPdS_S_PiS0_S_S_S_i_param_7,
	.param .u32 _Z10faceKernelPdS_S_PiS0_S_S_S_i_param_8
)
{
	.reg .pred 	%p<2>;
	.reg .b32 	%r<8>;
	.reg .b64 	%rd<32>;
	.reg .b64 	%fd<9>;

	ld.param.u64 	%rd2, [_Z10faceKernelPdS_S_PiS0_S_S_S_i_param_1];
	ld.param.u64 	%rd4, [_Z10faceKernelPdS_S_PiS0_S_S_S_i_param_3];
	ld.param.u64 	%rd5, [_Z10faceKernelPdS_S_PiS0_S_S_S_i_param_4];
	ld.param.u64 	%rd6, [_Z10faceKernelPdS_S_PiS0_S_S_S_i_param_5];
	ld.param.u64 	%rd7, [_Z10faceKernelPdS_S_PiS0_S_S_S_i_param_6];
	ld.param.u64 	%rd8, [_Z10faceKernelPdS_S_PiS0_S_S_S_i_param_7];
	ld.param.u32 	%r2, [_Z10faceKernelPdS_S_PiS0_S_S_S_i_param_8];
	mov.u32 	%r3, %ctaid.x;
	mov.u32 	%r4, %ntid.x;
	mov.u32 	%r5, %tid.x;
	mad.lo.s32 	%r1, %r3, %r4, %r5;
	setp.ge.s32 	%p1, %r1, %r2;
	@%p1 bra 	$L__BB1_2;
	ld.param.u64 	%rd31, [_Z10faceKernelPdS_S_PiS0_S_S_S_i_param_2];
	ld.param.u64 	%rd30, [_Z10faceKernelPdS_S_PiS0_S_S_S_i_param_0];
	cvta.to.global.u64 	%rd9, %rd30;
	cvta.to.global.u64 	%rd10, %rd2;
	cvta.to.global.u64 	%rd11, %rd31;
	cvta.to.global.u64 	%rd12, %rd7;
	cvta.to.global.u64 	%rd13, %rd6;
	cvta.to.global.u64 	%rd14, %rd5;
	cvta.to.global.u64 	%rd15, %rd8;
	cvta.to.global.u64 	%rd16, %rd4;
	mul.wide.s32 	%rd17, %r1, 8;
	add.s64 	%rd18, %rd9, %rd17;
	ld.global.f64 	%fd1, [%rd18];
	add.s64 	%rd19, %rd10, %rd17;
	ld.global.f64 	%fd2, [%rd19];
	mul.f64 	%fd3, %fd1, %fd2;
	add.s64 	%rd20, %rd11, %rd17;
	ld.global.f64 	%fd4, [%rd20];
	mul.f64 	%fd5, %fd3, %fd4;
	add.s64 	%rd21, %rd12, %rd17;
	st.global.f64 	[%rd21], %fd5;
	add.s64 	%rd22, %rd13, %rd17;
	st.global.f64 	[%rd22], %fd5;
	mul.wide.s32 	%rd23, %r1, 4;
	add.s64 	%rd24, %rd14, %rd23;
	ld.global.u32 	%r6, [%rd24];
	mul.wide.s32 	%rd25, %r6, 8;
	add.s64 	%rd26, %rd15, %rd25;
	neg.f64 	%fd6, %fd5;
	atom.global.add.f64 	%fd7, [%rd26], %fd6;
	add.s64 	%rd27, %rd16, %rd23;
	ld.global.u32 	%r7, [%rd27];
	mul.wide.s32 	%rd28, %r7, 8;
	add.s64 	%rd29, %rd15, %rd28;
	atom.global.add.f64 	%fd8, [%rd29], %fd6;
$L__BB1_2:
	ret;

}
	// .globl	_Z14boundaryKernelPiPS_PPdS2_S2_S1_S1_ii
.visible .entry _Z14boundaryKernelPiPS_PPdS2_S2_S1_S1_ii(
	.param .u64 .ptr .align 1 _Z14boundaryKernelPiPS_PPdS2_S2_S1_S1_ii_param_0,
	.param .u64 .ptr .align 1 _Z14boundaryKernelPiPS_PPdS2_S2_S1_S1_ii_param_1,
	.param .u64 .ptr .align 1 _Z14boundaryKernelPiPS_PPdS2_S2_S1_S1_ii_param_2,
	.param .u64 .ptr .align 1 _Z14boundaryKernelPiPS_PPdS2_S2_S1_S1_ii_param_3,
	.param .u64 .ptr .align 1 _Z14boundaryKernelPiPS_PPdS2_S2_S1_S1_ii_param_4,
	.param .u64 .ptr .align 1 _Z14boundaryKernelPiPS_PPdS2_S2_S1_S1_ii_param_5,
	.param .u64 .ptr .align 1 _Z14boundaryKernelPiPS_PPdS2_S2_S1_S1_ii_param_6,
	.param .u32 _Z14boundaryKernelPiPS_PPdS2_S2_S1_S1_ii_param_7,
	.param .u32 _Z14boundaryKernelPiPS_PPdS2_S2_S1_S1_ii_param_8
)
{
	.reg .pred 	%p<4>;
	.reg .b32 	%r<13>;
	.reg .b64 	%rd<40>;
	.reg .b64 	%fd<10>;

	ld.param.u64 	%rd7, [_Z14boundaryKernelPiPS_PPdS2_S2_S1_S1_ii_param_0];
	ld.param.u64 	%rd1, [_Z14boundaryKernelPiPS_PPdS2_S2_S1_S1_ii_param_1];
	ld.param.u64 	%rd2, [_Z14boundaryKernelPiPS_PPdS2_S2_S1_S1_ii_param_2];
	ld.param.u64 	%rd3, [_Z14boundaryKernelPiPS_PPdS2_S2_S1_S1_ii_param_3];
	ld.param.u64 	%rd4, [_Z14boundaryKernelPiPS_PPdS2_S2_S1_S1_ii_param_4];
	ld.param.u64 	%rd5, [_Z14boundaryKernelPiPS_PPdS2_S2_S1_S1_ii_param_5];
	ld.param.u64 	%rd6, [_Z14boundaryKernelPiPS_PPdS2_S2_S1_S1_ii_param_6];
	ld.param.u32 	%r3, [_Z14boundaryKernelPiPS_PPdS2_S2_S1_S1_ii_param_8];
	cvta.to.global.u64 	%rd8, %rd7;
	mov.u32 	%r4, %ctaid.x;
	mov.u32 	%r5, %ntid.x;
	mov.u32 	%r6, %tid.x;
	mad.lo.s32 	%r1, %r4, %r5, %r6;
	mov.u32 	%r7, %ctaid.y;
	mov.u32 	%r8, %ntid.y;
	mov.u32 	%r9, %tid.y;
	mad.lo.s32 	%r2, %r7, %r8, %r9;
	mul.wide.u32 	%rd9, %r2, 4;
	add.s64 	%rd10, %rd8, %rd9;
	ld.global.u32 	%r10, [%rd10];
	setp.ge.s32 	%p1, %r1, %r10;
	setp.ge.s32 	%p2, %r2, %r3;
	or.pred  	%p3, %p2, %p1;
	@%p3 bra 	$L__BB2_2;
	cvta.to.global.u64 	%rd11, %rd1;
	cvta.to.global.u64 	%rd12, %rd4;
	cvta.to.global.u64 	%rd13, %rd3;
	cvta.to.global.u64 	%rd14, %rd5;
	cvta.to.global.u64 	%rd15, %rd2;
	cvta.to.global.u64 	%rd16, %rd6;
	mul.wide.u32 	%rd17, %r2, 8;
	add.s64 	%rd18, %rd11, %rd17;
	ld.global.u64 	%rd19, [%rd18];
	mul.wide.s32 	%rd20, %r1, 4;
	add.s64 	%rd21, %rd19, %rd20;
	ld.u32 	%r11, [%rd21];
	mul.wide.s32 	%rd22, %r11, 8;
	add.s64 	%rd23, %rd14, %rd22;
	add.s64 	%rd24, %rd12, %rd17;
	ld.global.u64 	%rd25, [%rd24];
	mul.wide.s32 	%rd26, %r1, 8;
	add.s64 	%rd27, %rd25, %rd26;
	ld.f64 	%fd1, [%rd27];
	add.s64 	%rd28, %rd13, %rd17;
	ld.global.u64 	%rd29, [%rd28];
	add.s64 	%rd30, %rd29, %rd26;
	ld.f64 	%fd2, [%rd30];
	mul.f64 	%fd3, %fd1, %fd2;
	atom.global.add.f64 	%fd4, [%rd23], %fd3;
	ld.global.u64 	%rd31, [%rd18];
	add.s64 	%rd32, %rd31, %rd20;
	ld.u32 	%r12, [%rd32];
	mul.wide.s32 	%rd33, %r12, 8;
	add.s64 	%rd34, %rd16, %rd33;
	ld.global.u64 	%rd35, [%rd24];
	add.s64 	%rd36, %rd35, %rd26;
	ld.f64 	%fd5, [%rd36];
	neg.f64 	%fd6, %fd5;
	add.s64 	%rd37, %rd15, %rd17;
	ld.global.u64 	%rd38, [%rd37];
	add.s64 	%rd39, %rd38, %rd26;
	ld.f64 	%fd7, [%rd39];
	mul.f64 	%fd8, %fd7, %fd6;
	atom.global.add.f64 	%fd9, [%rd34], %fd8;
$L__BB2_2:
	ret;

}


// ===== COMPILED SASS (sm_100) =====

	.target	sm_100

	.elftype	@"ET_EXEC"


//--------------------- .note.nv.tkinfo           --------------------------
	.section	.note.nv.tkinfo,"",@"SHT_NOTE"
	.sectionflags	@"SHF_NOTE_NV_TKINFO"
	.tkinfo
        /*0018*/ 	.word	0x00000002
        /*0030*/ 	.string	""
        /*0030*/ 	.string	"ptxas"
        /*0030*/ 	.string	"Cuda compilation tools, release 13.0, V13.0.88"
        /*0030*/ 	.string	"Build cuda_13.0.r13.0/compiler.36424714_0"
        /*0030*/ 	.string	"-arch sm_100 -m 64 "



//--------------------- .note.nv.cuinfo           --------------------------
	.section	.note.nv.cuinfo,"",@"SHT_NOTE"
	.sectionflags	@"SHF_NOTE_NV_CUINFO"
        /*0018*/ 	.short	0x0002
        /*001a*/ 	.short	0x0064
        /*001c*/ 	.short	0x0082
	.zero		2


//--------------------- .nv.info                  --------------------------
	.section	.nv.info,"",@"SHT_CUDA_INFO"
	.align	4


	//----- nvinfo : EIATTR_REGCOUNT
	.align		4
        /*0000*/ 	.byte	0x04, 0x2f
        /*0002*/ 	.short	(.L_1 - .L_0)
	.align		4
.L_0:
        /*0004*/ 	.word	index@(_Z10cellKernelPdS_dS_S_i)
        /*0008*/ 	.word	0x00000014


	//----- nvinfo : EIATTR_FRAME_SIZE
	.align		4
.L_1:
        /*000c*/ 	.byte	0x04, 0x11
        /*000e*/ 	.short	(.L_3 - .L_2)
	.align		4
.L_2:
        /*0010*/ 	.word	index@(_Z10cellKernelPdS_dS_S_i)
        /*0014*/ 	.word	0x00000000


	//----- nvinfo : EIATTR_REGCOUNT
	.align		4
.L_3:
        /*0018*/ 	.byte	0x04, 0x2f
        /*001a*/ 	.short	(.L_5 - .L_4)
	.align		4
.L_4:
        /*001c*/ 	.word	index@(_Z10faceKernelPdS_S_PiS0_S_S_S_i)
        /*0020*/ 	.word	0x00000014


	//----- nvinfo : EIATTR_FRAME_SIZE
	.align		4
.L_5:
        /*0024*/ 	.byte	0x04, 0x11
        /*0026*/ 	.short	(.L_7 - .L_6)
	.align		4
.L_6:
        /*0028*/ 	.word	index@(_Z10faceKernelPdS_S_PiS0_S_S_S_i)
        /*002c*/ 	.word	0x00000000


	//----- nvinfo : EIATTR_REGCOUNT
	.align		4
.L_7:
        /*0030*/ 	.byte	0x04, 0x2f
        /*0032*/ 	.short	(.L_9 - .L_8)
	.align		4
.L_8:
        /*0034*/ 	.word	index@(_Z14boundaryKernelPiPS_PPdS2_S2_S1_S1_ii)
        /*0038*/ 	.word	0x00000018


	//----- nvinfo : EIATTR_FRAME_SIZE
	.align		4
.L_9:
        /*003c*/ 	.byte	0x04, 0x11
        /*003e*/ 	.short	(.L_11 - .L_10)
	.align		4
.L_10:
        /*0040*/ 	.word	index@(_Z14boundaryKernelPiPS_PPdS2_S2_S1_S1_ii)
        /*0044*/ 	.word	0x00000000


	//----- nvinfo : EIATTR_MIN_STACK_SIZE
	.align		4
.L_11:
        /*0048*/ 	.byte	0x04, 0x12
        /*004a*/ 	.short	(.L_13 - .L_12)
	.align		4
.L_12:
        /*004c*/ 	.word	index@(_Z14boundaryKernelPiPS_PPdS2_S2_S1_S1_ii)
        /*0050*/ 	.word	0x00000000


	//----- nvinfo : EIATTR_MIN_STACK_SIZE
	.align		4
.L_13:
        /*0054*/ 	.byte	0x04, 0x12
        /*0056*/ 	.short	(.L_15 - .L_14)
	.align		4
.L_14:
        /*0058*/ 	.word	index@(_Z10faceKernelPdS_S_PiS0_S_S_S_i)
        /*005c*/ 	.word	0x00000000


	//----- nvinfo : EIATTR_MIN_STACK_SIZE
	.align		4
.L_15:
        /*0060*/ 	.byte	0x04, 0x12
        /*0062*/ 	.short	(.L_17 - .L_16)
	.align		4
.L_16:
        /*0064*/ 	.word	index@(_Z10cellKernelPdS_dS_S_i)
        /*0068*/ 	.word	0x00000000
.L_17:


//--------------------- .nv.compat                --------------------------
	.section	.nv.compat,"",@"SHT_CUDA_COMPAT_INFO"
	.align	4
        /*0000*/ 	.byte	0x02, 0x09, 0x00, 0x00, 0x02, 0x02, 0x01, 0x00, 0x02, 0x05, 0x05, 0x00, 0x03, 0x07, 0x01, 0x01
        /*0010*/ 	.byte	0x02, 0x03, 0x00, 0x00, 0x02, 0x06, 0x01, 0x00, 0x04, 0x0b, 0x08, 0x00, 0x01, 0x00, 0x00, 0x00
        /*0020*/ 	.byte	0x00, 0x00, 0x00, 0x00


//--------------------- .nv.info._Z14boundaryKernelPiPS_PPdS2_S2_S1_S1_ii --------------------------
	.section	.nv.info._Z14boundaryKernelPiPS_PPdS2_S2_S1_S1_ii,"",@"SHT_CUDA_INFO"
	.sectionflags	@""
	.align	4


	//----- nvinfo : EIATTR_CUDA_API_VERSION
	.align		4
        /*0000*/ 	.byte	0x04, 0x37
        /*0002*/ 	.short	(.L_19 - .L_18)
.L_18:
        /*0004*/ 	.word	0x00000082


	//----- nvinfo : EIATTR_KPARAM_INFO
	.align		4
.L_19:
        /*0008*/ 	.byte	0x04, 0x17
        /*000a*/ 	.short	(.L_21 - .L_20)
.L_20:
        /*000c*/ 	.word	0x00000000
        /*0010*/ 	.short	0x0008
        /*0012*/ 	.short	0x003c
        /*0014*/ 	.byte	0x00, 0xf0, 0x11, 0x00


	//----- nvinfo : EIATTR_KPARAM_INFO
	.align		4
.L_21:
        /*0018*/ 	.byte	0x04, 0x17
        /*001a*/ 	.short	(.L_23 - .L_22)
.L_22:
        /*001c*/ 	.word	0x00000000
        /*0020*/ 	.short	0x0007
        /*0022*/ 	.short	0x0038
        /*0024*/ 	.byte	0x00, 0xf0, 0x11, 0x00


	//----- nvinfo : EIATTR_KPARAM_INFO
	.align		4
.L_23:
        /*0028*/ 	.byte	0x04, 0x17
        /*002a*/ 	.short	(.L_25 - .L_24)
.L_24:
        /*002c*/ 	.word	0x00000000
        /*0030*/ 	.short	0x0006
        /*0032*/ 	.short	0x0030
        /*0034*/ 	.byte	0x00, 0xf5, 0x21, 0x00


	//----- nvinfo : EIATTR_KPARAM_INFO
	.align		4
.L_25:
        /*0038*/ 	.byte	0x04, 0x17
        /*003a*/ 	.short	(.L_27 - .L_26)
.L_26:
        /*003c*/ 	.word	0x00000000
        /*0040*/ 	.short	0x0005
        /*0042*/ 	.short	0x0028
        /*0044*/ 	.byte	0x00, 0xf5, 0x21, 0x00


	//----- nvinfo : EIATTR_KPARAM_INFO
	.align		4
.L_27:
        /*0048*/ 	.byte	0x04, 0x17
        /*004a*/ 	.short	(.L_29 - .L_28)
.L_28:
        /*004c*/ 	.word	0x00000000
        /*0050*/ 	.short	0x0004
        /*0052*/ 	.short	0x0020
        /*0054*/ 	.byte	0x00, 0xf5, 0x21, 0x00


	//----- nvinfo : EIATTR_KPARAM_INFO
	.align		4
.L_29:
        /*0058*/ 	.byte	0x04, 0x17
        /*005a*/ 	.short	(.L_31 - .L_30)
.L_30:
        /*005c*/ 	.word	0x00000000
        /*0060*/ 	.short	0x0003
        /*0062*/ 	.short	0x0018
        /*0064*/ 	.byte	0x00, 0xf5, 0x21, 0x00


	//----- nvinfo : EIATTR_KPARAM_INFO
	.align		4
.L_31:
        /*0068*/ 	.byte	0x04, 0x17
        /*006a*/ 	.short	(.L_33 - .L_32)
.L_32:
        /*006c*/ 	.word	0x00000000
        /*0070*/ 	.short	0x0002
        /*0072*/ 	.short	0x0010
        /*0074*/ 	.byte	0x00, 0xf5, 0x21, 0x00


	//----- nvinfo : EIATTR_KPARAM_INFO
	.align		4
.L_33:
        /*0078*/ 	.byte	0x04, 0x17
        /*007a*/ 	.short	(.L_35 - .L_34)
.L_34:
        /*007c*/ 	.word	0x00000000
        /*0080*/ 	.short	0x0001
        /*0082*/ 	.short	0x0008
        /*0084*/ 	.byte	0x00, 0xf5, 0x21, 0x00


	//----- nvinfo : EIATTR_KPARAM_INFO
	.align		4
.L_35:
        /*0088*/ 	.byte	0x04, 0x17
        /*008a*/ 	.short	(.L_37 - .L_36)
.L_36:
        /*008c*/ 	.word	0x00000000
        /*0090*/ 	.short	0x0000
        /*0092*/ 	.short	0x0000
        /*0094*/ 	.byte	0x00, 0xf5, 0x21, 0x00


	//----- nvinfo : EIATTR_SPARSE_MMA_MASK
	.align		4
.L_37:
        /*0098*/ 	.byte	0x03, 0x50
        /*009a*/ 	.short	0x0000


	//----- nvinfo : EIATTR_MAXREG_COUNT
	.align		4
        /*009c*/ 	.byte	0x03, 0x1b
        /*009e*/ 	.short	0x00ff


	//----- nvinfo : EIATTR_MERCURY_ISA_VERSION
	.align		4
        /*00a0*/ 	.byte	0x03, 0x5f
        /*00a2*/ 	.short	0x0101


	//----- nvinfo : EIATTR_VRC_CTA_INIT_COUNT
	.align		4
        /*00a4*/ 	.byte	0x02, 0x4a
	.zero		1
	.zero		1


	//----- nvinfo : EIATTR_EXIT_INSTR_OFFSETS
	.align		4
        /*00a8*/ 	.byte	0x04, 0x1c
        /*00aa*/ 	.short	(.L_39 - .L_38)


	//   ....[0]....
.L_38:
        /*00ac*/ 	.word	0x00000100


	//   ....[1]....
        /*00b0*/ 	.word	0x00000330


	//----- nvinfo : EIATTR_CBANK_PARAM_SIZE
	.align		4
.L_39:
        /*00b4*/ 	.byte	0x03, 0x19
        /*00b6*/ 	.short	0x0040


	//----- nvinfo : EIATTR_PARAM_CBANK
	.align		4
        /*00b8*/ 	.byte	0x04, 0x0a
        /*00ba*/ 	.short	(.L_41 - .L_40)
	.align		4
.L_40:
        /*00bc*/ 	.word	index@(.nv.constant0._Z14boundaryKernelPiPS_PPdS2_S2_S1_S1_ii)
        /*00c0*/ 	.short	0x0380
        /*00c2*/ 	.short	0x0040


	//----- nvinfo : EIATTR_SW_WAR
	.align		4
.L_41:
        /*00c4*/ 	.byte	0x04, 0x36
        /*00c6*/ 	.short	(.L_43 - .L_42)
.L_42:
        /*00c8*/ 	.word	0x00000008
.L_43:


//--------------------- .nv.info._Z10faceKernelPdS_S_PiS0_S_S_S_i --------------------------
	.section	.nv.info._Z10faceKernelPdS_S_PiS0_S_S_S_i,"",@"SHT_CUDA_INFO"
	.sectionflags	@""
	.align	4


	//----- nvinfo : EIATTR_CUDA_API_VERSION
	.align		4
        /*0000*/ 	.byte	0x04, 0x37
        /*0002*/ 	.short	(.L_45 - .L_44)
.L_44:
        /*0004*/ 	.word	0x00000082


	//----- nvinfo : EIATTR_KPARAM_INFO
	.align		4
.L_45:
        /*0008*/ 	.byte	0x04, 0x17
        /*000a*/ 	.short	(.L_47 - .L_46)
.L_46:
        /*000c*/ 	.word	0x00000000
        /*0010*/ 	.short	0x0008
        /*0012*/ 	.short	0x0040
        /*0014*/ 	.byte	0x00, 0xf0, 0x11, 0x00


	//----- nvinfo : EIATTR_KPARAM_INFO
	.align		4
.L_47:
        /*0018*/ 	.byte	0x04, 0x17
        /*001a*/ 	.short	(.L_49 - .L_48)
.L_48:
        /*001c*/ 	.word	0x00000000
        /*0020*/ 	.short	0x0007
        /*0022*/ 	.short	0x0038
        /*0024*/ 	.byte	0x00, 0xf5, 0x21, 0x00


	//----- nvinfo : EIATTR_KPARAM_INFO
	.align		4
.L_49:
        /*0028*/ 	.byte	0x04, 0x17
        /*002a*/ 	.short	(.L_51 - .L_50)
.L_50:
        /*002c*/ 	.word	0x00000000
        /*0030*/ 	.short	0x0006
        /*0032*/ 	.short	0x0030
        /*0034*/ 	.byte	0x00, 0xf5, 0x21, 0x00


	//----- nvinfo : EIATTR_KPARAM_INFO
	.align		4
.L_51:
        /*0038*/ 	.byte	0x04, 0x17
        /*003a*/ 	.short	(.L_53 - .L_52)
.L_52:
        /*003c*/ 	.word	0x00000000
        /*0040*/ 	.short	0x0005
        /*0042*/ 	.short	0x0028
        /*0044*/ 	.byte	0x00, 0xf5, 0x21, 0x00


	//----- nvinfo : EIATTR_KPARAM_INFO
	.align		4
.L_53:
        /*0048*/ 	.byte	0x04, 0x17
        /*004a*/ 	.short	(.L_55 - .L_54)
.L_54:
        /*004c*/ 	.word	0x00000000
        /*0050*/ 	.short	0x0004
        /*0052*/ 	.short	0x0020
        /*0054*/ 	.byte	0x00, 0xf5, 0x21, 0x00


	//----- nvinfo : EIATTR_KPARAM_INFO
	.align		4
.L_55:
        /*0058*/ 	.byte	0x04, 0x17
        /*005a*/ 	.short	(.L_57 - .L_56)
.L_56:
        /*005c*/ 	.word	0x00000000
        /*0060*/ 	.short	0x0003
        /*0062*/ 	.short	0x0018
        /*0064*/ 	.byte	0x00, 0xf5, 0x21, 0x00


	//----- nvinfo : EIATTR_KPARAM_INFO
	.align		4
.L_57:
        /*0068*/ 	.byte	0x04, 0x17
        /*006a*/ 	.short	(.L_59 - .L_58)
.L_58:
        /*006c*/ 	.word	0x00000000
        /*0070*/ 	.short	0x0002
        /*0072*/ 	.short	0x0010
        /*0074*/ 	.byte	0x00, 0xf5, 0x21, 0x00


	//----- nvinfo : EIATTR_KPARAM_INFO
	.align		4
.L_59:
        /*0078*/ 	.byte	0x04, 0x17
        /*007a*/ 	.short	(.L_61 - .L_60)
.L_60:
        /*007c*/ 	.word	0x00000000
        /*0080*/ 	.short	0x0001
        /*0082*/ 	.short	0x0008
        /*0084*/ 	.byte	0x00, 0xf5, 0x21, 0x00


	//----- nvinfo : EIATTR_KPARAM_INFO
	.align		4
.L_61:
        /*0088*/ 	.byte	0x04, 0x17
        /*008a*/ 	.short	(.L_63 - .L_62)
.L_62:
        /*008c*/ 	.word	0x00000000
        /*0090*/ 	.short	0x0000
        /*0092*/ 	.short	0x0000
        /*0094*/ 	.byte	0x00, 0xf5, 0x21, 0x00


	//----- nvinfo : EIATTR_SPARSE_MMA_MASK
	.align		4
.L_63:
        /*0098*/ 	.byte	0x03, 0x50
        /*009a*/ 	.short	0x0000


	//----- nvinfo : EIATTR_MAXREG_COUNT
	.align		4
        /*009c*/ 	.byte	0x03, 0x1b
        /*009e*/ 	.short	0x00ff


	//----- nvinfo : EIATTR_MERCURY_ISA_VERSION
	.align		4
        /*00a0*/ 	.byte	0x03, 0x5f
        /*00a2*/ 	.short	0x0101


	//----- nvinfo : EIATTR_VRC_CTA_INIT_COUNT
	.align		4
        /*00a4*/ 	.byte	0x02, 0x4a
	.zero		1
	.zero		1


	//----- nvinfo : EIATTR_EXIT_INSTR_OFFSETS
	.align		4
        /*00a8*/ 	.byte	0x04, 0x1c
        /*00aa*/ 	.short	(.L_65 - .L_64)


	//   ....[0]....
.L_64:
        /*00ac*/ 	.word	0x00000070


	//   ....[1]....
        /*00b0*/ 	.word	0x00000260


	//----- nvinfo : EIATTR_CBANK_PARAM_SIZE
	.align		4
.L_65:
        /*00b4*/ 	.byte	0x03, 0x19
        /*00b6*/ 	.short	0x0044


	//----- nvinfo : EIATTR_PARAM_CBANK
	.align		4
        /*00b8*/ 	.byte	0x04, 0x0a
        /*00ba*/ 	.short	(.L_67 - .L_66)
	.align		4
.L_66:
        /*00bc*/ 	.word	index@(.nv.constant0._Z10faceKernelPdS_S_PiS0_S_S_S_i)
        /*00c0*/ 	.short	0x0380
        /*00c2*/ 	.short	0x0044


	//----- nvinfo : EIATTR_SW_WAR
	.align		4
.L_67:
        /*00c4*/ 	.byte	0x04, 0x36
        /*00c6*/ 	.short	(.L_69 - .L_68)
.L_68:
        /*00c8*/ 	.word	0x00000008
.L_69:


//--------------------- .nv.info._Z10cellKernelPdS_dS_S_i --------------------------
	.section	.nv.info._Z10cellKernelPdS_dS_S_i,"",@"SHT_CUDA_INFO"
	.sectionflags	@""
	.align	4


	//----- nvinfo : EIATTR_CUDA_API_VERSION
	.align		4
        /*0000*/ 	.byte	0x04, 0x37
        /*0002*/ 	.short	(.L_71 - .L_70)
.L_70:
        /*0004*/ 	.word	0x00000082


	//----- nvinfo : EIATTR_KPARAM_INFO
	.align		4
.L_71:
        /*0008*/ 	.byte	0x04, 0x17
        /*000a*/ 	.short	(.L_73 - .L_72)
.L_72:
        /*000c*/ 	.word	0x00000000
        /*0010*/ 	.short	0x0005
        /*0012*/ 	.short	0x0028
        /*0014*/ 	.byte	0x00, 0xf0, 0x11, 0x00


	//----- nvinfo : EIATTR_KPARAM_INFO
	.align		4
.L_73:
        /*0018*/ 	.byte	0x04, 0x17
        /*001a*/ 	.short	(.L_75 - .L_74)
.L_74:
        /*001c*/ 	.word	0x00000000
        /*0020*/ 	.short	0x0004
        /*0022*/ 	.short	0x0020
        /*0024*/ 	.byte	0x00, 0xf5, 0x21, 0x00


	//----- nvinfo : EIATTR_KPARAM_INFO
	.align		4
.L_75:
        /*0028*/ 	.byte	0x04, 0x17
        /*002a*/ 	.short	(.L_77 - .L_76)
.L_76:
        /*002c*/ 	.word	0x00000000
        /*0030*/ 	.short	0x0003
        /*0032*/ 	.short	0x0018
        /*0034*/ 	.byte	0x00, 0xf5, 0x21, 0x00


	//----- nvinfo : EIATTR_KPARAM_INFO
	.align		4
.L_77:
        /*0038*/ 	.byte	0x04, 0x17
        /*003a*/ 	.short	(.L_79 - .L_78)
.L_78:
        /*003c*/ 	.word	0x00000000
        /*0040*/ 	.short	0x0002
        /*0042*/ 	.short	0x0010
        /*0044*/ 	.byte	0x00, 0xf0, 0x21, 0x00


	//----- nvinfo : EIATTR_KPARAM_INFO
	.align		4
.L_79:
        /*0048*/ 	.byte	0x04, 0x17
        /*004a*/ 	.short	(.L_81 - .L_80)
.L_80:
        /*004c*/ 	.word	0x00000000
        /*0050*/ 	.short	0x0001
        /*0052*/ 	.short	0x0008
        /*0054*/ 	.byte	0x00, 0xf5, 0x21, 0x00


	//----- nvinfo : EIATTR_KPARAM_INFO
	.align		4
.L_81:
        /*0058*/ 	.byte	0x04, 0x17
        /*005a*/ 	.short	(.L_83 - .L_82)
.L_82:
        /*005c*/ 	.word	0x00000000
        /*0060*/ 	.short	0x0000
        /*0062*/ 	.short	0x0000
        /*0064*/ 	.byte	0x00, 0xf5, 0x21, 0x00


	//----- nvinfo : EIATTR_SPARSE_MMA_MASK
	.align		4
.L_83:
        /*0068*/ 	.byte	0x03, 0x50
        /*006a*/ 	.short	0x0000


	//----- nvinfo : EIATTR_MAXREG_COUNT
	.align		4
        /*006c*/ 	.byte	0x03, 0x1b
        /*006e*/ 	.short	0x00ff


	//----- nvinfo : EIATTR_MERCURY_ISA_VERSION
	.align		4
        /*0070*/ 	.byte	0x03, 0x5f
        /*0072*/ 	.short	0x0101


	//----- nvinfo : EIATTR_VRC_CTA_INIT_COUNT
	.align		4
        /*0074*/ 	.byte	0x02, 0x4a
	.zero		1
	.zero		1


	//----- nvinfo : EIATTR_EXIT_INSTR_OFFSETS
	.align		4
        /*0078*/ 	.byte	0x04, 0x1c
        /*007a*/ 	.short	(.L_85 - .L_84)


	//   ....[0]....
.L_84:
        /*007c*/ 	.word	0x00000070


	//   ....[1]....
        /*0080*/ 	.word	0x000001a0


	//----- nvinfo : EIATTR_CBANK_PARAM_SIZE
	.align		4
.L_85:
        /*0084*/ 	.byte	0x03, 0x19
        /*0086*/ 	.short	0x002c


	//----- nvinfo : EIATTR_PARAM_CBANK
	.align		4
        /*0088*/ 	.byte	0x04, 0x0a
        /*008a*/ 	.short	(.L_87 - .L_86)
	.align		4
.L_86:
        /*008c*/ 	.word	index@(.nv.constant0._Z10cellKernelPdS_dS_S_i)
        /*0090*/ 	.short	0x0380
        /*0092*/ 	.short	0x002c


	//----- nvinfo : EIATTR_SW_WAR
	.align		4
.L_87:
        /*0094*/ 	.byte	0x04, 0x36
        /*0096*/ 	.short	(.L_89 - .L_88)
.L_88:
        /*0098*/ 	.word	0x00000008
.L_89:


//--------------------- .nv.callgraph             --------------------------
	.section	.nv.callgraph,"",@"SHT_CUDA_CALLGRAPH"
	.align	4
	.sectionentsize	8
	.align		4
        /*0000*/ 	.word	0x00000000
	.align		4
        /*0004*/ 	.word	0xffffffff
	.align		4
        /*0008*/ 	.word	0x00000000
	.align		4
        /*000c*/ 	.word	0xfffffffe
	.align		4
        /*0010*/ 	.word	0x00000000
	.align		4
        /*0014*/ 	.word	0xfffffffd
	.align		4
        /*0018*/ 	.word	0x00000000
	.align		4
        /*001c*/ 	.word	0xfffffffc


//--------------------- .text._Z14boundaryKernelPiPS_PPdS2_S2_S1_S1_ii --------------------------
	.section	.text._Z14boundaryKernelPiPS_PPdS2_S2_S1_S1_ii,"ax",@progbits
	.align	128
        .global         _Z14boundaryKernelPiPS_PPdS2_S2_S1_S1_ii
        .type           _Z14boundaryKernelPiPS_PPdS2_S2_S1_S1_ii,@function
        .size           _Z14boundaryKernelPiPS_PPdS2_S2_S1_S1_ii,(.L_x_3 - _Z14boundaryKernelPiPS_PPdS2_S2_S1_S1_ii)
        .other          _Z14boundaryKernelPiPS_PPdS2_S2_S1_S1_ii,@"STO_CUDA_ENTRY STV_DEFAULT"
_Z14boundaryKernelPiPS_PPdS2_S2_S1_S1_ii:
.text._Z14boundaryKernelPiPS_PPdS2_S2_S1_S1_ii:
[----:B------:R-:W-:Y:S01]  /*0000*/  LDC R1, c[0x0][0x37c] ;  /* 0x0000df00ff017b82 */ /* 0x000fe20000000800 */
[----:B------:R-:W0:Y:S07]  /*0010*/  S2R R5, SR_TID.Y ;  /* 0x0000000000057919 */ /* 0x000e2e0000002200 */
[----:B------:R-:W1:Y:S01]  /*0020*/  LDC R6, c[0x0][0x360] ;  /* 0x0000d800ff067b82 */ /* 0x000e620000000800 */
[----:B------:R-:W2:Y:S01]  /*0030*/  LDCU.64 UR4, c[0x0][0x358] ;  /* 0x00006b00ff0477ac */ /* 0x000ea20008000a00 */
[----:B------:R-:W3:Y:S06]  /*0040*/  LDCU UR7, c[0x0][0x3bc] ;  /* 0x00007780ff0777ac */ /* 0x000eec0008000800 */
[----:B------:R-:W0:Y:S08]  /*0050*/  S2UR UR6, SR_CTAID.Y ;  /* 0x00000000000679c3 */ /* 0x000e300000002600 */
[----:B------:R-:W0:Y:S08]  /*0060*/  LDC R0, c[0x0][0x364] ;  /* 0x0000d900ff007b82 */ /* 0x000e300000000800 */
[----:B------:R-:W4:Y:S01]  /*0070*/  LDC.64 R2, c[0x0][0x380] ;  /* 0x0000e000ff027b82 */ /* 0x000f220000000a00 */
[----:B0-----:R-:W-:-:S04]  /*0080*/  IMAD R0, R0, UR6, R5 ;  /* 0x0000000600007c24 */ /* 0x001fc8000f8e0205 */
[----:B----4-:R-:W-:-:S06]  /*0090*/  IMAD.WIDE.U32 R2, R0, 0x4, R2 ;  /* 0x0000000400027825 */ /* 0x010fcc00078e0002 */
[----:B--2---:R-:W2:Y:S01]  /*00a0*/  LDG.E R3, desc[UR4][R2.64] ;  /* 0x0000000402037981 */ /* 0x004ea2000c1e1900 */
[----:B------:R-:W1:Y:S01]  /*00b0*/  S2UR UR6, SR_CTAID.X ;  /* 0x00000000000679c3 */ /* 0x000e620000002500 */
[----:B------:R-:W1:Y:S02]  /*00c0*/  S2R R5, SR_TID.X ;  /* 0x0000000000057919 */ /* 0x000e640000002100 */
[----:B-1----:R-:W-:-:S05]  /*00d0*/  IMAD R6, R6, UR6, R5 ;  /* 0x0000000606067c24 */ /* 0x002fca000f8e0205 */
[----:B--2---:R-:W-:-:S04]  /*00e0*/  ISETP.GE.AND P0, PT, R6, R3, PT ;  /* 0x000000030600720c */ /* 0x004fc80003f06270 */
[----:B---3--:R-:W-:-:S13]  /*00f0*/  ISETP.GE.OR P0, PT, R0, UR7, P0 ;  /* 0x0000000700007c0c */ /* 0x008fda0008706670 */
[----:B------:R-:W-:Y:S05]  /*0100*/  @P0 EXIT ;  /* 0x000000000000094d */ /* 0x000fea0003800000 */
[----:B------:R-:W0:Y:S08]  /*0110*/  LDC.64 R14, c[0x0][0x398] ;  /* 0x0000e600ff0e7b82 */ /* 0x000e300000000a00 */
[----:B------:R-:W1:Y:S08]  /*0120*/  LDC.64 R4, c[0x0][0x3a0] ;  /* 0x0000e800ff047b82 */ /* 0x000e700000000a00 */
[----:B------:R-:W2:Y:S01]  /*0130*/  LDC.64 R2, c[0x0][0x388] ;  /* 0x0000e200ff027b82 */ /* 0x000ea20000000a00 */
[----:B0-----:R-:W-:-:S07]  /*0140*/  IMAD.WIDE.U32 R14, R0, 0x8, R14 ;  /* 0x00000008000e7825 */ /* 0x001fce00078e000e */
[----:B------:R-:W0:Y:S01]  /*0150*/  LDC.64 R20, c[0x0][0x390] ;  /* 0x0000e400ff147b82 */ /* 0x000e220000000a00 */
[----:B------:R-:W3:Y:S01]  /*0160*/  LDG.E.64 R14, desc[UR4][R14.64] ;  /* 0x000000040e0e7981 */ /* 0x000ee2000c1e1b00 */
[----:B-1----:R-:W-:-:S05]  /*0170*/  IMAD.WIDE.U32 R4, R0, 0x8, R4 ;  /* 0x0000000800047825 */ /* 0x002fca00078e0004 */
[----:B------:R-:W4:Y:S01]  /*0180*/  LDG.E.64 R10, desc[UR4][R4.64] ;  /* 0x00000004040a7981 */ /* 0x000f22000c1e1b00 */
[----:B--2---:R-:W-:-:S05]  /*0190*/  IMAD.WIDE.U32 R2, R0, 0x8, R2 ;  /* 0x0000000800027825 */ /* 0x004fca00078e0002 */
[----:B------:R-:W2:Y:S01]  /*01a0*/  LDG.E.64 R8, desc[UR4][R2.64] ;  /* 0x0000000402087981 */ /* 0x000ea2000c1e1b00 */
[----:B---3--:R-:W-:-:S06]  /*01b0*/  IMAD.WIDE R16, R6, 0x8, R14 ;  /* 0x0000000806107825 */ /* 0x008fcc00078e020e */
[----:B------:R-:W3:Y:S01]  /*01c0*/  LD.E.64 R16, desc[UR4][R16.64] ;  /* 0x0000000410107980 */ /* 0x000ee2000c101b00 */
[C---:B----4-:R-:W-:Y:S02]  /*01d0*/  IMAD.WIDE R12, R6.reuse, 0x8, R10 ;  /* 0x00000008060c7825 */ /* 0x050fe400078e020a */
[----:B------:R-:W1:Y:S04]  /*01e0*/  LDC.64 R10, c[0x0][0x3a8] ;  /* 0x0000ea00ff0a7b82 */ /* 0x000e680000000a00 */
[----:B------:R-:W3:Y:S01]  /*01f0*/  LD.E.64 R12, desc[UR4][R12.64] ;  /* 0x000000040c0c7980 */ /* 0x000ee2000c101b00 */
[----:B--2---:R-:W-:-:S06]  /*0200*/  IMAD.WIDE R8, R6, 0x4, R8 ;  /* 0x0000000406087825 */ /* 0x004fcc00078e0208 */
[----:B------:R-:W1:Y:S01]  /*0210*/  LD.E R9, desc[UR4][R8.64] ;  /* 0x0000000408097980 */ /* 0x000e62000c101900 */
[----:B0-----:R-:W-:Y:S01]  /*0220*/  IMAD.WIDE.U32 R14, R0, 0x8, R20 ;  /* 0x00000008000e7825 */ /* 0x001fe200078e0014 */
[----:B---3--:R-:W-:Y:S01]  /*0230*/  DMUL R18, R12, R16 ;  /* 0x000000100c127228 */ /* 0x008fe20000000000 */
[----:B------:R-:W0:Y:S02]  /*0240*/  LDC.64 R16, c[0x0][0x3b0] ;  /* 0x0000ec00ff107b82 */ /* 0x000e240000000a00 */
[----:B-1----:R-:W-:-:S05]  /*0250*/  IMAD.WIDE R10, R9, 0x8, R10 ;  /* 0x00000008090a7825 */ /* 0x002fca00078e020a */
[----:B------:R1:W-:Y:S04]  /*0260*/  REDG.E.ADD.F64.RN.STRONG.GPU desc[UR4][R10.64], R18 ;  /* 0x000000120a0079a6 */ /* 0x0003e8000c12ff04 */
[----:B------:R-:W2:Y:S04]  /*0270*/  LDG.E.64 R4, desc[UR4][R4.64] ;  /* 0x0000000404047981 */ /* 0x000ea8000c1e1b00 */
[----:B------:R-:W3:Y:S04]  /*0280*/  LDG.E.64 R14, desc[UR4][R14.64] ;  /* 0x000000040e0e7981 */ /* 0x000ee8000c1e1b00 */
[----:B------:R-:W4:Y:S01]  /*0290*/  LDG.E.64 R2, desc[UR4][R2.64] ;  /* 0x0000000402027981 */ /* 0x000f22000c1e1b00 */
[----:B--2---:R-:W-:-:S04]  /*02a0*/  IMAD.WIDE R12, R6, 0x8, R4 ;  /* 0x00000008060c7825 */ /* 0x004fc800078e0204 */
[C---:B---3--:R-:W-:Y:S02]  /*02b0*/  IMAD.WIDE R8, R6.reuse, 0x8, R14 ;  /* 0x0000000806087825 */ /* 0x048fe400078e020e */
[----:B------:R-:W1:Y:S02]  /*02c0*/  LD.E.64 R12, desc[UR4][R12.64] ;  /* 0x000000040c0c7980 */ /* 0x000e64000c101b00 */
[----:B----4-:R-:W-:Y:S02]  /*02d0*/  IMAD.WIDE R6, R6, 0x4, R2 ;  /* 0x0000000406067825 */ /* 0x010fe400078e0202 */
[----:B------:R-:W1:Y:S04]  /*02e0*/  LD.E.64 R8, desc[UR4][R8.64] ;  /* 0x0000000408087980 */ /* 0x000e68000c101b00 */
[----:B------:R-:W0:Y:S01]  /*02f0*/  LD.E R7, desc[UR4][R6.64] ;  /* 0x0000000406077980 */ /* 0x000e22000c101900 */
[----:B-1----:R-:W-:Y:S01]  /*0300*/  DMUL R10, R12, -R8 ;  /* 0x800000080c0a7228 */ /* 0x002fe20000000000 */
[----:B0-----:R-:W-:-:S06]  /*0310*/  IMAD.WIDE R4, R7, 0x8, R16 ;  /* 0x0000000807047825 */ /* 0x001fcc00078e0210 */
[----:B------:R-:W-:Y:S01]  /*0320*/  REDG.E.ADD.F64.RN.STRONG.GPU desc[UR4][R4.64], R10 ;  /* 0x0000000a040079a6 */ /* 0x000fe2000c12ff04 */
[----:B------:R-:W-:Y:S05]  /*0330*/  EXIT ;  /* 0x000000000000794d */ /* 0x000fea0003800000 */
.L_x_0:
[----:B------:R-:W-:-:S00]  /*0340*/  BRA `(.L_x_0) ;  /* 0xfffffffc00fc7947 */ /* 0x000fc0000383ffff */
[----:B------:R-:W-:-:S00]  /*0350*/  NOP ;  /* 0x0000000000007918 */ /* 0x000fc00000000000 */
        /* <DEDUP_REMOVED lines=10> */
.L_x_3:


//--------------------- .text._Z10faceKernelPdS_S_PiS0_S_S_S_i --------------------------
	.section	.text._Z10faceKernelPdS_S_PiS0_S_S_S_i,"ax",@progbits
	.align	128
        .global         _Z10faceKernelPdS_S_PiS0_S_S_S_i
        .type           _Z10faceKernelPdS_S_PiS0_S_S_S_i,@function
        .size           _Z10faceKernelPdS_S_PiS0_S_S_S_i,(.L_x_4 - _Z10faceKernelPdS_S_PiS0_S_S_S_i)
        .other          _Z10faceKernelPdS_S_PiS0_S_S_S_i,@"STO_CUDA_ENTRY STV_DEFAULT"
_Z10faceKernelPdS_S_PiS0_S_S_S_i:
.text._Z10faceKernelPdS_S_PiS0_S_S_S_i:
[----:B------:R-:W-:Y:S01]  /*0000*/  LDC R1, c[0x0][0x37c] ;  /* 0x0000df00ff017b82 */ /* 0x000fe20000000800 */
[----:B------:R-:W0:Y:S07]  /*0010*/  S2R R3, SR_TID.X ;  /* 0x0000000000037919 */ /* 0x000e2e0000002100 */
[----:B------:R-:W0:Y:S01]  /*0020*/  S2UR UR4, SR_CTAID.X ;  /* 0x00000000000479c3 */ /* 0x000e220000002500 */
[----:B------:R-:W1:Y:S07]  /*0030*/  LDCU UR5, c[0x0][0x3c0] ;  /* 0x00007800ff0577ac */ /* 0x000e6e0008000800 */
[----:B------:R-:W0:Y:S02]  /*0040*/  LDC R0, c[0x0][0x360] ;  /* 0x0000d800ff007b82 */ /* 0x000e240000000800 */
[----:B0-----:R-:W-:-:S05]  /*0050*/  IMAD R0, R0, UR4, R3 ;  /* 0x0000000400007c24 */ /* 0x001fca000f8e0203 */
[----:B-1----:R-:W-:-:S13]  /*0060*/  ISETP.GE.AND P0, PT, R0, UR5, PT ;  /* 0x0000000500007c0c */ /* 0x002fda000bf06270 */
[----:B------:R-:W-:Y:S05]  /*0070*/  @P0 EXIT ;  /* 0x000000000000094d */ /* 0x000fea0003800000 */
[----:B------:R-:W0:Y:S01]  /*0080*/  LDC.64 R2, c[0x0][0x380] ;  /* 0x0000e000ff027b82 */ /* 0x000e220000000a00 */
[----:B------:R-:W1:Y:S07]  /*0090*/  LDCU.64 UR4, c[0x0][0x358] ;  /* 0x00006b00ff0477ac */ /* 0x000e6e0008000a00 */
[----:B------:R-:W2:Y:S08]  /*00a0*/  LDC.64 R4, c[0x0][0x388] ;  /* 0x0000e200ff047b82 */ /* 0x000eb00000000a00 */
[----:B------:R-:W3:Y:S01]  /*00b0*/  LDC.64 R8, c[0x0][0x390] ;  /* 0x0000e400ff087b82 */ /* 0x000ee20000000a00 */
[----:B0-----:R-:W-:-:S07]  /*00c0*/  IMAD.WIDE R2, R0, 0x8, R2 ;  /* 0x0000000800027825 */ /* 0x001fce00078e0202 */
[----:B------:R-:W0:Y:S01]  /*00d0*/  LDC.64 R10, c[0x0][0x3b0] ;  /* 0x0000ec00ff0a7b82 */ /* 0x000e220000000a00 */
[----:B-1----:R-:W4:Y:S01]  /*00e0*/  LDG.E.64 R2, desc[UR4][R2.64] ;  /* 0x0000000402027981 */ /* 0x002f22000c1e1b00 */
[----:B--2---:R-:W-:-:S06]  /*00f0*/  IMAD.WIDE R4, R0, 0x8, R4 ;  /* 0x0000000800047825 */ /* 0x004fcc00078e0204 */
[----:B------:R-:W1:Y:S01]  /*0100*/  LDC.64 R12, c[0x0][0x3a8] ;  /* 0x0000ea00ff0c7b82 */ /* 0x000e620000000a00 */
[----:B------:R-:W4:Y:S01]  /*0110*/  LDG.E.64 R4, desc[UR4][R4.64] ;  /* 0x0000000404047981 */ /* 0x000f22000c1e1b00 */
[----:B---3--:R-:W-:-:S06]  /*0120*/  IMAD.WIDE R8, R0, 0x8, R8 ;  /* 0x0000000800087825 */ /* 0x008fcc00078e0208 */
[----:B------:R-:W2:Y:S01]  /*0130*/  LDC.64 R14, c[0x0][0x3a0] ;  /* 0x0000e800ff0e7b82 */ /* 0x000ea20000000a00 */
[----:B------:R-:W3:Y:S01]  /*0140*/  LDG.E.64 R8, desc[UR4][R8.64] ;  /* 0x0000000408087981 */ /* 0x000ee2000c1e1b00 */
[----:B0-----:R-:W-:-:S04]  /*0150*/  IMAD.WIDE R10, R0, 0x8, R10 ;  /* 0x00000008000a7825 */ /* 0x001fc800078e020a */
[----:B-1----:R-:W-:Y:S01]  /*0160*/  IMAD.WIDE R12, R0, 0x8, R12 ;  /* 0x00000008000c7825 */ /* 0x002fe200078e020c */
[----:B----4-:R-:W-:-:S03]  /*0170*/  DMUL R6, R2, R4 ;  /* 0x0000000402067228 */ /* 0x010fc60000000000 */
[----:B--2---:R-:W-:Y:S02]  /*0180*/  IMAD.WIDE R2, R0, 0x4, R14 ;  /* 0x0000000400027825 */ /* 0x004fe400078e020e */
[----:B------:R-:W0:Y:S03]  /*0190*/  LDC.64 R14, c[0x0][0x3b8] ;  /* 0x0000ee00ff0e7b82 */ /* 0x000e260000000a00 */
[----:B---3--:R-:W-:-:S05]  /*01a0*/  DMUL R6, R6, R8 ;  /* 0x0000000806067228 */ /* 0x008fca0000000000 */
[----:B------:R-:W1:Y:S02]  /*01b0*/  LDC.64 R8, c[0x0][0x398] ;  /* 0x0000e600ff087b82 */ /* 0x000e640000000a00 */
[----:B------:R-:W-:Y:S04]  /*01c0*/  STG.E.64 desc[UR4][R10.64], R6 ;  /* 0x000000060a007986 */ /* 0x000fe8000c101b04 */
[----:B------:R-:W-:Y:S04]  /*01d0*/  STG.E.64 desc[UR4][R12.64], R6 ;  /* 0x000000060c007986 */ /* 0x000fe8000c101b04 */
[----:B------:R-:W0:Y:S01]  /*01e0*/  LDG.E R3, desc[UR4][R2.64] ;  /* 0x0000000402037981 */ /* 0x000e22000c1e1900 */
[----:B------:R-:W-:Y:S01]  /*01f0*/  DADD R16, -RZ, -R6 ;  /* 0x00000000ff107229 */ /* 0x000fe20000000906 */
[----:B-1----:R-:W-:-:S04]  /*0200*/  IMAD.WIDE R8, R0, 0x4, R8 ;  /* 0x0000000400087825 */ /* 0x002fc800078e0208 */
[----:B0-----:R-:W-:-:S05]  /*0210*/  IMAD.WIDE R4, R3, 0x8, R14 ;  /* 0x0000000803047825 */ /* 0x001fca00078e020e */
[----:B------:R-:W-:Y:S04]  /*0220*/  REDG.E.ADD.F64.RN.STRONG.GPU desc[UR4][R4.64], R16 ;  /* 0x00000010040079a6 */ /* 0x000fe8000c12ff04 */
[----:B------:R-:W2:Y:S02]  /*0230*/  LDG.E R9, desc[UR4][R8.64] ;  /* 0x0000000408097981 */ /* 0x000ea4000c1e1900 */
[----:B--2---:R-:W-:-:S05]  /*0240*/  IMAD.WIDE R14, R9, 0x8, R14 ;  /* 0x00000008090e7825 */ /* 0x004fca00078e020e */
[----:B------:R-:W-:Y:S01]  /*0250*/  REDG.E.ADD.F64.RN.STRONG.GPU desc[UR4][R14.64], R16 ;  /* 0x000000100e0079a6 */ /* 0x000fe2000c12ff04 */
[----:B------:R-:W-:Y:S05]  /*0260*/  EXIT ;  /* 0x000000000000794d */ /* 0x000fea0003800000 */
.L_x_1:
        /* <DEDUP_REMOVED lines=9> */
.L_x_4:


//--------------------- .text._Z10cellKernelPdS_dS_S_i --------------------------
	.section	.text._Z10cellKernelPdS_dS_S_i,"ax",@progbits
	.align	128
        .global         _Z10cellKernelPdS_dS_S_i
        .type           _Z10cellKernelPdS_dS_S_i,@function
        .size           _Z10cellKernelPdS_dS_S_i,(.L_x_5 - _Z10cellKernelPdS_dS_S_i)
        .other          _Z10cellKernelPdS_dS_S_i,@"STO_CUDA_ENTRY STV_DEFAULT"
_Z10cellKernelPdS_dS_S_i:
.text._Z10cellKernelPdS_dS_S_i:
        /* <DEDUP_REMOVED lines=14> */
[----:B-1----:R-:W2:Y:S07]  /*00e0*/  LDG.E.64 R4, desc[UR4][R2.64] ;  /* 0x0000000402047981 */ /* 0x002eae000c1e1b00 */
[----:B------:R-:W1:Y:S01]  /*00f0*/  LDC.64 R14, c[0x0][0x3a0] ;  /* 0x0000e800ff0e7b82 */ /* 0x000e620000000a00 */
[----:B---3--:R-:W-:-:S04]  /*0100*/  IMAD.WIDE R6, R17, 0x8, R6 ;  /* 0x0000000811067825 */ /* 0x008fc800078e0206 */
[----:B0-----:R-:W-:Y:S01]  /*0110*/  IMAD.WIDE R10, R17, 0x8, R10 ;  /* 0x00000008110a7825 */ /* 0x001fe200078e020a */
[----:B--2---:R-:W-:-:S07]  /*0120*/  DMUL R4, R4, R12 ;  /* 0x0000000c04047228 */ /* 0x004fce0000000000 */
[----:B------:R-:W-:Y:S04]  /*0130*/  STG.E.64 desc[UR4][R6.64], R4 ;  /* 0x0000000406007986 */ /* 0x000fe8000c101b04 */
[----:B------:R-:W2:Y:S04]  /*0140*/  LDG.E.64 R8, desc[UR4][R2.64] ;  /* 0x0000000402087981 */ /* 0x000ea8000c1e1b00 */
[----:B------:R-:W3:Y:S01]  /*0150*/  LDG.E.64 R10, desc[UR4][R10.64] ;  /* 0x000000040a0a7981 */ /* 0x000ee2000c1e1b00 */
[----:B--2---:R-:W-:Y:S01]  /*0160*/  DMUL R8, R8, R12 ;  /* 0x0000000c08087228 */ /* 0x004fe20000000000 */
[----:B-1----:R-:W-:-:S07]  /*0170*/  IMAD.WIDE R12, R17, 0x8, R14 ;  /* 0x00000008110c7825 */ /* 0x002fce00078e020e */
[----:B---3--:R-:W-:-:S07]  /*0180*/  DMUL R8, R8, R10 ;  /* 0x0000000a08087228 */ /* 0x008fce0000000000 */
[----:B------:R-:W-:Y:S01]  /*0190*/  STG.E.64 desc[UR4][R12.64], R8 ;  /* 0x000000080c007986 */ /* 0x000fe2000c101b04 */
[----:B------:R-:W-:Y:S05]  /*01a0*/  EXIT ;  /* 0x000000000000794d */ /* 0x000fea0003800000 */
.L_x_2:
        /* <DEDUP_REMOVED lines=13> */
.L_x_5:


//--------------------- .nv.shared.reserved.0     --------------------------
	.section	.nv.shared.reserved.0,"aw",@nobits
	.weak		__nv_reservedSMEM_offset_0_alias
	.size		__nv_reservedSMEM_offset_0_alias, 0, 64
	.other		__nv_reservedSMEM_offset_0_alias,@"STO_CUDA_RESERVED_SHARED STV_DEFAULT"
__nv_reservedSMEM_offset_0_alias:
	.zero		0
	.zero		64


//--------------------- .nv.constant0._Z14boundaryKernelPiPS_PPdS2_S2_S1_S1_ii --------------------------
	.section	.nv.constant0._Z14boundaryKernelPiPS_PPdS2_S2_S1_S1_ii,"a",@progbits
	.sectionflags	@""
	.align	4
.nv.constant0._Z14boundaryKernelPiPS_PPdS2_S2_S1_S1_ii:
	.zero		960


//--------------------- .nv.constant0._Z10faceKernelPdS_S_PiS0_S_S_S_i --------------------------
	.section	.nv.constant0._Z10faceKernelPdS_S_PiS0_S_S_S_i,"a",@progbits
	.sectionflags	@""
	.align	4
.nv.constant0._Z10faceKernelPdS_S_PiS0_S_S_S_i:
	.zero		964


//--------------------- .nv.constant0._Z10cellKernelPdS_dS_S_i --------------------------
	.section	.nv.constant0._Z10cellKernelPdS_dS_S_i,"a",@progbits
	.sectionflags	@""
	.align	4
.nv.constant0._Z10cellKernelPdS_dS_S_i:
	.zero		940


//--------------------- SYMBOLS --------------------------

	.type		.nv.reservedSmem.offset0,@object
	.size		.nv.reservedSmem.offset0,0x4
